//
// Generated by NVIDIA NVVM Compiler
//
// Compiler Build ID: CL-36424714
// Cuda compilation tools, release 13.0, V13.0.88
// Based on NVVM 20.0.0
//

.version 9.0
.target sm_100
.address_size 64

	// .globl	_Z12saxpy_kernelPfPKfS1_fm

.visible .entry _Z12saxpy_kernelPfPKfS1_fm(
	.param .u64 .ptr .align 1 _Z12saxpy_kernelPfPKfS1_fm_param_0,
	.param .u64 .ptr .align 1 _Z12saxpy_kernelPfPKfS1_fm_param_1,
	.param .u64 .ptr .align 1 _Z12saxpy_kernelPfPKfS1_fm_param_2,
	.param .f32 _Z12saxpy_kernelPfPKfS1_fm_param_3,
	.param .u64 _Z12saxpy_kernelPfPKfS1_fm_param_4
)
{
	.reg .pred 	%p<2>;
	.reg .b32 	%r<5>;
	.reg .b32 	%f<5>;
	.reg .b64 	%rd<13>;

	ld.param.u64 	%rd2, [_Z12saxpy_kernelPfPKfS1_fm_param_0];
	ld.param.u64 	%rd3, [_Z12saxpy_kernelPfPKfS1_fm_param_1];
	ld.param.u64 	%rd4, [_Z12saxpy_kernelPfPKfS1_fm_param_2];
	ld.param.f32 	%f1, [_Z12saxpy_kernelPfPKfS1_fm_param_3];
	ld.param.u64 	%rd5, [_Z12saxpy_kernelPfPKfS1_fm_param_4];
	mov.u32 	%r1, %ctaid.x;
	mov.u32 	%r2, %ntid.x;
	mov.u32 	%r3, %tid.x;
	mad.lo.s32 	%r4, %r1, %r2, %r3;
	cvt.u64.u32 	%rd1, %r4;
	setp.le.u64 	%p1, %rd5, %rd1;
	@%p1 bra 	$L__BB0_2;
	cvta.to.global.u64 	%rd6, %rd3;
	cvta.to.global.u64 	%rd7, %rd4;
	cvta.to.global.u64 	%rd8, %rd2;
	shl.b64 	%rd9, %rd1, 2;
	add.s64 	%rd10, %rd6, %rd9;
	ld.global.f32 	%f2, [%rd10];
	add.s64 	%rd11, %rd7, %rd9;
	ld.global.f32 	%f3, [%rd11];
	fma.rn.f32 	%f4, %f1, %f2, %f3;
	add.s64 	%rd12, %rd8, %rd9;
	st.global.f32 	[%rd12], %f4;
$L__BB0_2:
	ret;

}


// ===== COMPILED SASS (sm_100) =====

	.target	sm_100

	.elftype	@"ET_EXEC"


//--------------------- .note.nv.tkinfo           --------------------------
	.section	.note.nv.tkinfo,"",@"SHT_NOTE"
	.sectionflags	@"SHF_NOTE_NV_TKINFO"
	.tkinfo
        /*0018*/ 	.word	0x00000002
        /*0030*/ 	.string	""
        /*0030*/ 	.string	"ptxas"
        /*0030*/ 	.string	"Cuda compilation tools, release 13.0, V13.0.88"
        /*0030*/ 	.string	"Build cuda_13.0.r13.0/compiler.36424714_0"
        /*0030*/ 	.string	"-arch sm_100 -m 64 "



//--------------------- .note.nv.cuinfo           --------------------------
	.section	.note.nv.cuinfo,"",@"SHT_NOTE"
	.sectionflags	@"SHF_NOTE_NV_CUINFO"
        /*0018*/ 	.short	0x0002
        /*001a*/ 	.short	0x0064
        /*001c*/ 	.short	0x0082
	.zero		2


//--------------------- .nv.info                  --------------------------
	.section	.nv.info,"",@"SHT_CUDA_INFO"
	.align	4


	//----- nvinfo : EIATTR_REGCOUNT
	.align		4
        /*0000*/ 	.byte	0x04, 0x2f
        /*0002*/ 	.short	(.L_1 - .L_0)
	.align		4
.L_0:
        /*0004*/ 	.word	index@(_Z12saxpy_kernelPfPKfS1_fm)
        /*0008*/ 	.word	0x0000000c


	//----- nvinfo : EIATTR_FRAME_SIZE
	.align		4
.L_1:
        /*000c*/ 	.byte	0x04, 0x11
        /*000e*/ 	.short	(.L_3 - .L_2)
	.align		4
.L_2:
        /*0010*/ 	.word	index@(_Z12saxpy_kernelPfPKfS1_fm)
        /*0014*/ 	.word	0x00000000


	//----- nvinfo : EIATTR_MIN_STACK_SIZE
	.align		4
.L_3:
        /*0018*/ 	.byte	0x04, 0x12
        /*001a*/ 	.short	(.L_5 - .L_4)
	.align		4
.L_4:
        /*001c*/ 	.word	index@(_Z12saxpy_kernelPfPKfS1_fm)
        /*0020*/ 	.word	0x00000000
.L_5:


//--------------------- .nv.compat                --------------------------
	.section	.nv.compat,"",@"SHT_CUDA_COMPAT_INFO"
	.align	4
        /*0000*/ 	.byte	0x02, 0x09, 0x00, 0x00, 0x02, 0x02, 0x01, 0x00, 0x02, 0x05, 0x05, 0x00, 0x03, 0x07, 0x01, 0x01
        /*0010*/ 	.byte	0x02, 0x03, 0x00, 0x00, 0x02, 0x06, 0x01, 0x00, 0x04, 0x0b, 0x08, 0x00, 0x09, 0x00, 0x00, 0x00
        /*0020*/ 	.byte	0x00, 0x00, 0x00, 0x00


//--------------------- .nv.info._Z12saxpy_kernelPfPKfS1_fm --------------------------
	.section	.nv.info._Z12saxpy_kernelPfPKfS1_fm,"",@"SHT_CUDA_INFO"
	.sectionflags	@""
	.align	4


	//----- nvinfo : EIATTR_CUDA_API_VERSION
	.align		4
        /*0000*/ 	.byte	0x04, 0x37
        /*0002*/ 	.short	(.L_7 - .L_6)
.L_6:
        /*0004*/ 	.word	0x00000082


	//----- nvinfo : EIATTR_KPARAM_INFO
	.align		4
.L_7:
        /*0008*/ 	.byte	0x04, 0x17
        /*000a*/ 	.short	(.L_9 - .L_8)
.L_8:
        /*000c*/ 	.word	0x00000000
        /*0010*/ 	.short	0x0004
        /*0012*/ 	.short	0x0020
        /*0014*/ 	.byte	0x00, 0xf0, 0x21, 0x00


	//----- nvinfo : EIATTR_KPARAM_INFO
	.align		4
.L_9:
        /*0018*/ 	.byte	0x04, 0x17
        /*001a*/ 	.short	(.L_11 - .L_10)
.L_10:
        /*001c*/ 	.word	0x00000000
        /*0020*/ 	.short	0x0003
        /*0022*/ 	.short	0x0018
        /*0024*/ 	.byte	0x00, 0xf0, 0x11, 0x00


	//----- nvinfo : EIATTR_KPARAM_INFO
	.align		4
.L_11:
        /*0028*/ 	.byte	0x04, 0x17
        /*002a*/ 	.short	(.L_13 - .L_12)
.L_12:
        /*002c*/ 	.word	0x00000000
        /*0030*/ 	.short	0x0002
        /*0032*/ 	.short	0x0010
        /*0034*/ 	.byte	0x00, 0xf5, 0x21, 0x00


	//----- nvinfo : EIATTR_KPARAM_INFO
	.align		4
.L_13:
        /*0038*/ 	.byte	0x04, 0x17
        /*003a*/ 	.short	(.L_15 - .L_14)
.L_14:
        /*003c*/ 	.word	0x00000000
        /*0040*/ 	.short	0x0001
        /*0042*/ 	.short	0x0008
        /*0044*/ 	.byte	0x00, 0xf5, 0x21, 0x00


	//----- nvinfo : EIATTR_KPARAM_INFO
	.align		4
.L_15:
        /*0048*/ 	.byte	0x04, 0x17
        /*004a*/ 	.short	(.L_17 - .L_16)
.L_16:
        /*004c*/ 	.word	0x00000000
        /*0050*/ 	.short	0x0000
        /*0052*/ 	.short	0x0000
        /*0054*/ 	.byte	0x00, 0xf5, 0x21, 0x00


	//----- nvinfo : EIATTR_SPARSE_MMA_MASK
	.align		4
.L_17:
        /*0058*/ 	.byte	0x03, 0x50
        /*005a*/ 	.short	0x0000


	//----- nvinfo : EIATTR_MAXREG_COUNT
	.align		4
        /*005c*/ 	.byte	0x03, 0x1b
        /*005e*/ 	.short	0x00ff


	//----- nvinfo : EIATTR_MERCURY_ISA_VERSION
	.align		4
        /*0060*/ 	.byte	0x03, 0x5f
        /*0062*/ 	.short	0x0101


	//----- nvinfo : EIATTR_VRC_CTA_INIT_COUNT
	.align		4
        /*0064*/ 	.byte	0x02, 0x4a
	.zero		1
	.zero		1


	//----- nvinfo : EIATTR_EXIT_INSTR_OFFSETS
	.align		4
        /*0068*/ 	.byte	0x04, 0x1c
        /*006a*/ 	.short	(.L_19 - .L_18)


	//   ....[0]....
.L_18:
        /*006c*/ 	.word	0x00000080


	//   ....[1]....
        /*0070*/ 	.word	0x00000190


	//----- nvinfo : EIATTR_CBANK_PARAM_SIZE
	.align		4
.L_19:
        /*0074*/ 	.byte	0x03, 0x19
        /*0076*/ 	.short	0x0028


	//----- nvinfo : EIATTR_PARAM_CBANK
	.align		4
        /*0078*/ 	.byte	0x04, 0x0a
        /*007a*/ 	.short	(.L_21 - .L_20)
	.align		4
.L_20:
        /*007c*/ 	.word	index@(.nv.constant0._Z12saxpy_kernelPfPKfS1_fm)
        /*0080*/ 	.short	0x0380
        /*0082*/ 	.short	0x0028


	//----- nvinfo : EIATTR_SW_WAR
	.align		4
.L_21:
        /*0084*/ 	.byte	0x04, 0x36
        /*0086*/ 	.short	(.L_23 - .L_22)
.L_22:
        /*0088*/ 	.word	0x00000008
.L_23:


//--------------------- .nv.callgraph             --------------------------
	.section	.nv.callgraph,"",@"SHT_CUDA_CALLGRAPH"
	.align	4
	.sectionentsize	8
	.align		4
        /*0000*/ 	.word	0x00000000
	.align		4
        /*0004*/ 	.word	0xffffffff
	.align		4
        /*0008*/ 	.word	0x00000000
	.align		4
        /*000c*/ 	.word	0xfffffffe
	.align		4
        /*0010*/ 	.word	0x00000000
	.align		4
        /*0014*/ 	.word	0xfffffffd
	.align		4
        /*0018*/ 	.word	0x00000000
	.align		4
        /*001c*/ 	.word	0xfffffffc


//--------------------- .text._Z12saxpy_kernelPfPKfS1_fm --------------------------
	.section	.text._Z12saxpy_kernelPfPKfS1_fm,"ax",@progbits
	.align	128
        .global         _Z12saxpy_kernelPfPKfS1_fm
        .type           _Z12saxpy_kernelPfPKfS1_fm,@function
        .size           _Z12saxpy_kernelPfPKfS1_fm,(.L_x_1 - _Z12saxpy_kernelPfPKfS1_fm)
        .other          _Z12saxpy_kernelPfPKfS1_fm,@"STO_CUDA_ENTRY STV_DEFAULT"
_Z12saxpy_kernelPfPKfS1_fm:
.text._Z12saxpy_kernelPfPKfS1_fm:
[----:B------:R-:W-:Y:S01]  /*0000*/  LDC R1, c[0x0][0x37c] ;  /* 0x0000df00ff017b82 */ /* 0x000fe20000000800 */
[----:B------:R-:W0:Y:S07]  /*0010*/  S2R R3, SR_TID.X ;  /* 0x0000000000037919 */ /* 0x000e2e0000002100 */
[----:B------:R-:W0:Y:S01]  /*0020*/  S2UR UR4, SR_CTAID.X ;  /* 0x00000000000479c3 */ /* 0x000e220000002500 */
[----:B------:R-:W1:Y:S07]  /*0030*/  LDCU.64 UR6, c[0x0][0x3a0] ;  /* 0x00007400ff0677ac */ /* 0x000e6e0008000a00 */
[----:B------:R-:W0:Y:S02]  /*0040*/  LDC R0, c[0x0][0x360] ;  /* 0x0000d800ff007b82 */ /* 0x000e240000000800 */
[----:B0-----:R-:W-:-:S05]  /*0050*/  IMAD R0, R0, UR4, R3 ;  /* 0x0000000400007c24 */ /* 0x001fca000f8e0203 */
[----:B-1----:R-:W-:-:S04]  /*0060*/  ISETP.GE.U32.AND P0, PT, R0, UR6, PT ;  /* 0x0000000600007c0c */ /* 0x002fc8000bf06070 */
[----:B------:R-:W-:-:S13]  /*0070*/  ISETP.GE.U32.AND.EX P0, PT, RZ, UR7, PT, P0 ;  /* 0x00000007ff007c0c */ /* 0x000fda000bf06100 */
[----:B------:R-:W-:Y:S05]  /*0080*/  @P0 EXIT ;  /* 0x000000000000094d */ /* 0x000fea0003800000 */
[----:B------:R-:W0:Y:S01]  /*0090*/  LDCU.64 UR6, c[0x0][0x390] ;  /* 0x00007200ff0677ac */ /* 0x000e220008000a00 */
[----:B------:R-:W-:Y:S01]  /*00a0*/  IMAD.SHL.U32 R6, R0, 0x4, RZ ;  /* 0x0000000400067824 */ /* 0x000fe200078e00ff */
[----:B------:R-:W-:Y:S01]  /*00b0*/  SHF.R.U32.HI R0, RZ, 0x1e, R0 ;  /* 0x0000001eff007819 */ /* 0x000fe20000011600 */
[----:B------:R-:W1:Y:S01]  /*00c0*/  LDCU.128 UR8, c[0x0][0x380] ;  /* 0x00007000ff0877ac */ /* 0x000e620008000c00 */
[----:B------:R-:W2:Y:S02]  /*00d0*/  LDCU.64 UR4, c[0x0][0x358] ;  /* 0x00006b00ff0477ac */ /* 0x000ea40008000a00 */
[C---:B0-----:R-:W-:Y:S01]  /*00e0*/  IADD3 R4, P1, PT, R6.reuse, UR6, RZ ;  /* 0x0000000606047c10 */ /* 0x041fe2000ff3e0ff */
[----:B------:R-:W0:Y:S01]  /*00f0*/  LDCU UR6, c[0x0][0x398] ;  /* 0x00007300ff0677ac */ /* 0x000e220008000800 */
[----:B-1----:R-:W-:Y:S02]  /*0100*/  IADD3 R2, P0, PT, R6, UR10, RZ ;  /* 0x0000000a06027c10 */ /* 0x002fe4000ff1e0ff */
[----:B------:R-:W-:-:S02]  /*0110*/  IADD3.X R5, PT, PT, R0, UR7, RZ, P1, !PT ;  /* 0x0000000700057c10 */ /* 0x000fc40008ffe4ff */
[----:B------:R-:W-:-:S04]  /*0120*/  IADD3.X R3, PT, PT, R0, UR11, RZ, P0, !PT ;  /* 0x0000000b00037c10 */ /* 0x000fc800087fe4ff */
[----:B--2---:R-:W0:Y:S04]  /*0130*/  LDG.E R5, desc[UR4][R4.64] ;  /* 0x0000000404057981 */ /* 0x004e28000c1e1900 */
[----:B------:R-:W0:Y:S01]  /*0140*/  LDG.E R2, desc[UR4][R2.64] ;  /* 0x0000000402027981 */ /* 0x000e22000c1e1900 */
[----:B------:R-:W-:-:S04]  /*0150*/  IADD3 R6, P0, PT, R6, UR8, RZ ;  /* 0x0000000806067c10 */ /* 0x000fc8000ff1e0ff */
[----:B------:R-:W-:Y:S01]  /*0160*/  IADD3.X R7, PT, PT, R0, UR9, RZ, P0, !PT ;  /* 0x0000000900077c10 */ /* 0x000fe200087fe4ff */
[----:B0-----:R-:W-:-:S05]  /*0170*/  FFMA R9, R2, UR6, R5 ;  /* 0x0000000602097c23 */ /* 0x001fca0008000005 */
[----:B------:R-:W-:Y:S01]  /*0180*/  STG.E desc[UR4][R6.64], R9 ;  /* 0x0000000906007986 */ /* 0x000fe2000c101904 */
[----:B------:R-:W-:Y:S05]  /*0190*/  EXIT ;  /* 0x000000000000794d */ /* 0x000fea0003800000 */
.L_x_0:
[----:B------:R-:W-:-:S00]  /*01a0*/  BRA `(.L_x_0) ;  /* 0xfffffffc00fc7947 */ /* 0x000fc0000383ffff */
[----:B------:R-:W-:-:S00]  /*01b0*/  NOP ;  /* 0x0000000000007918 */ /* 0x000fc00000000000 */
        /* <DEDUP_REMOVED lines=12> */
.L_x_1:


//--------------------- .nv.shared.reserved.0     --------------------------
	.section	.nv.shared.reserved.0,"aw",@nobits
	.weak		__nv_reservedSMEM_offset_0_alias
	.size		__nv_reservedSMEM_offset_0_alias, 0, 64
	.other		__nv_reservedSMEM_offset_0_alias,@"STO_CUDA_RESERVED_SHARED STV_DEFAULT"
__nv_reservedSMEM_offset_0_alias:
	.zero		0
	.zero		64


//--------------------- .nv.constant0._Z12saxpy_kernelPfPKfS1_fm --------------------------
	.section	.nv.constant0._Z12saxpy_kernelPfPKfS1_fm,"a",@progbits
	.sectionflags	@""
	.align	4
.nv.constant0._Z12saxpy_kernelPfPKfS1_fm:
	.zero		936


//--------------------- SYMBOLS --------------------------

	.type		.nv.reservedSmem.offset0,@object
	.size		.nv.reservedSmem.offset0,0x4
